//
// Generated by NVIDIA NVVM Compiler
//
// Compiler Build ID: CL-36424714
// Cuda compilation tools, release 13.0, V13.0.88
// Based on NVVM 20.0.0
//

.version 9.0
.target sm_100
.address_size 64

	// .globl	_Z6matmulPfS_S_
// _ZZ6matmulPfS_S_E2sC has been demoted
// _ZZ6matmulPfS_S_E2sA has been demoted
// _ZZ6matmulPfS_S_E2sB has been demoted

.visible .entry _Z6matmulPfS_S_(
	.param .u64 .ptr .align 1 _Z6matmulPfS_S__param_0,
	.param .u64 .ptr .align 1 _Z6matmulPfS_S__param_1,
	.param .u64 .ptr .align 1 _Z6matmulPfS_S__param_2
)
{
	.reg .pred 	%p<2>;
	.reg .b32 	%r<39>;
	.reg .b32 	%f<101>;
	.reg .b64 	%rd<27>;
	// demoted variable
	.shared .align 4 .b8 _ZZ6matmulPfS_S_E2sC[4096];
	// demoted variable
	.shared .align 4 .b8 _ZZ6matmulPfS_S_E2sA[4096];
	// demoted variable
	.shared .align 4 .b8 _ZZ6matmulPfS_S_E2sB[4096];
	ld.param.u64 	%rd8, [_Z6matmulPfS_S__param_1];
	ld.param.u64 	%rd9, [_Z6matmulPfS_S__param_2];
	cvta.to.global.u64 	%rd10, %rd9;
	cvta.to.global.u64 	%rd11, %rd8;
	mov.u32 	%r4, %tid.y;
	mov.u32 	%r5, %tid.x;
	mov.u32 	%r6, %ctaid.y;
	mov.u32 	%r7, %ctaid.x;
	shl.b32 	%r8, %r4, 7;
	mov.u32 	%r9, _ZZ6matmulPfS_S_E2sC;
	add.s32 	%r10, %r9, %r8;
	shl.b32 	%r11, %r5, 2;
	add.s32 	%r12, %r10, %r11;
	mov.b32 	%r38, 0;
	st.shared.u32 	[%r12], %r38;
	shl.b32 	%r13, %r6, 5;
	add.s32 	%r14, %r13, %r4;
	shl.b32 	%r15, %r7, 5;
	add.s32 	%r16, %r15, %r5;
	mul.wide.u32 	%rd12, %r4, 32768;
	mul.wide.u32 	%rd13, %r16, 4;
	add.s64 	%rd14, %rd12, %rd13;
	add.s64 	%rd26, %rd10, %rd14;
	mul.wide.u32 	%rd15, %r14, 32768;
	mul.wide.u32 	%rd16, %r5, 4;
	or.b64  	%rd17, %rd15, %rd16;
	add.s64 	%rd25, %rd11, %rd17;
	mov.u32 	%r20, _ZZ6matmulPfS_S_E2sA;
	add.s32 	%r21, %r20, %r8;
	add.s32 	%r23, %r21, %r11;
	mov.u32 	%r24, _ZZ6matmulPfS_S_E2sB;
	add.s32 	%r25, %r24, %r11;
$L__BB0_1:
	ld.global.f32 	%f2, [%rd25];
	st.shared.f32 	[%r23], %f2;
	ld.global.f32 	%f3, [%rd26];
	add.s32 	%r26, %r25, %r8;
	st.shared.f32 	[%r26], %f3;
	bar.sync 	0;
	ld.shared.f32 	%f4, [%r21];
	ld.shared.f32 	%f5, [%r21+4];
	ld.shared.f32 	%f6, [%r21+8];
	ld.shared.f32 	%f7, [%r21+12];
	ld.shared.f32 	%f8, [%r21+16];
	ld.shared.f32 	%f9, [%r21+20];
	ld.shared.f32 	%f10, [%r21+24];
	ld.shared.f32 	%f11, [%r21+28];
	ld.shared.f32 	%f12, [%r21+32];
	ld.shared.f32 	%f13, [%r21+36];
	ld.shared.f32 	%f14, [%r21+40];
	ld.shared.f32 	%f15, [%r21+44];
	ld.shared.f32 	%f16, [%r21+48];
	ld.shared.f32 	%f17, [%r21+52];
	ld.shared.f32 	%f18, [%r21+56];
	ld.shared.f32 	%f19, [%r21+60];
	ld.shared.f32 	%f20, [%r21+64];
	ld.shared.f32 	%f21, [%r21+68];
	ld.shared.f32 	%f22, [%r21+72];
	ld.shared.f32 	%f23, [%r21+76];
	ld.shared.f32 	%f24, [%r21+80];
	ld.shared.f32 	%f25, [%r21+84];
	ld.shared.f32 	%f26, [%r21+88];
	ld.shared.f32 	%f27, [%r21+92];
	ld.shared.f32 	%f28, [%r21+96];
	ld.shared.f32 	%f29, [%r21+100];
	ld.shared.f32 	%f30, [%r21+104];
	ld.shared.f32 	%f31, [%r21+108];
	ld.shared.f32 	%f32, [%r21+112];
	ld.shared.f32 	%f33, [%r21+116];
	ld.shared.f32 	%f34, [%r21+120];
	ld.shared.f32 	%f35, [%r21+124];
	ld.shared.f32 	%f36, [%r25];
	ld.shared.f32 	%f37, [%r25+128];
	ld.shared.f32 	%f38, [%r25+256];
	ld.shared.f32 	%f39, [%r25+384];
	ld.shared.f32 	%f40, [%r25+512];
	ld.shared.f32 	%f41, [%r25+640];
	ld.shared.f32 	%f42, [%r25+768];
	ld.shared.f32 	%f43, [%r25+896];
	ld.shared.f32 	%f44, [%r25+1024];
	ld.shared.f32 	%f45, [%r25+1152];
	ld.shared.f32 	%f46, [%r25+1280];
	ld.shared.f32 	%f47, [%r25+1408];
	ld.shared.f32 	%f48, [%r25+1536];
	ld.shared.f32 	%f49, [%r25+1664];
	ld.shared.f32 	%f50, [%r25+1792];
	ld.shared.f32 	%f51, [%r25+1920];
	ld.shared.f32 	%f52, [%r25+2048];
	ld.shared.f32 	%f53, [%r25+2176];
	ld.shared.f32 	%f54, [%r25+2304];
	ld.shared.f32 	%f55, [%r25+2432];
	ld.shared.f32 	%f56, [%r25+2560];
	ld.shared.f32 	%f57, [%r25+2688];
	ld.shared.f32 	%f58, [%r25+2816];
	ld.shared.f32 	%f59, [%r25+2944];
	ld.shared.f32 	%f60, [%r25+3072];
	ld.shared.f32 	%f61, [%r25+3200];
	ld.shared.f32 	%f62, [%r25+3328];
	ld.shared.f32 	%f63, [%r25+3456];
	ld.shared.f32 	%f64, [%r25+3584];
	ld.shared.f32 	%f65, [%r25+3712];
	ld.shared.f32 	%f66, [%r25+3840];
	ld.shared.f32 	%f67, [%r25+3968];
	bar.sync 	0;
	fma.rn.f32 	%f68, %f4, %f36, 0f00000000;
	fma.rn.f32 	%f69, %f5, %f37, %f68;
	fma.rn.f32 	%f70, %f6, %f38, %f69;
	fma.rn.f32 	%f71, %f7, %f39, %f70;
	fma.rn.f32 	%f72, %f8, %f40, %f71;
	fma.rn.f32 	%f73, %f9, %f41, %f72;
	fma.rn.f32 	%f74, %f10, %f42, %f73;
	fma.rn.f32 	%f75, %f11, %f43, %f74;
	fma.rn.f32 	%f76, %f12, %f44, %f75;
	fma.rn.f32 	%f77, %f13, %f45, %f76;
	fma.rn.f32 	%f78, %f14, %f46, %f77;
	fma.rn.f32 	%f79, %f15, %f47, %f78;
	fma.rn.f32 	%f80, %f16, %f48, %f79;
	fma.rn.f32 	%f81, %f17, %f49, %f80;
	fma.rn.f32 	%f82, %f18, %f50, %f81;
	fma.rn.f32 	%f83, %f19, %f51, %f82;
	fma.rn.f32 	%f84, %f20, %f52, %f83;
	fma.rn.f32 	%f85, %f21, %f53, %f84;
	fma.rn.f32 	%f86, %f22, %f54, %f85;
	fma.rn.f32 	%f87, %f23, %f55, %f86;
	fma.rn.f32 	%f88, %f24, %f56, %f87;
	fma.rn.f32 	%f89, %f25, %f57, %f88;
	fma.rn.f32 	%f90, %f26, %f58, %f89;
	fma.rn.f32 	%f91, %f27, %f59, %f90;
	fma.rn.f32 	%f92, %f28, %f60, %f91;
	fma.rn.f32 	%f93, %f29, %f61, %f92;
	fma.rn.f32 	%f94, %f30, %f62, %f93;
	fma.rn.f32 	%f95, %f31, %f63, %f94;
	fma.rn.f32 	%f96, %f32, %f64, %f95;
	fma.rn.f32 	%f97, %f33, %f65, %f96;
	fma.rn.f32 	%f98, %f34, %f66, %f97;
	fma.rn.f32 	%f99, %f35, %f67, %f98;
	mov.u32 	%r27, _ZZ6matmulPfS_S_E2sC;
	add.s32 	%r28, %r27, %r8;
	add.s32 	%r29, %r28, %r11;
	ld.shared.f32 	%f100, [%r29];
	add.f32 	%f1, %f99, %f100;
	st.shared.f32 	[%r29], %f1;
	add.s32 	%r38, %r38, 1;
	add.s64 	%rd26, %rd26, 1048576;
	add.s64 	%rd25, %rd25, 128;
	setp.ne.s32 	%p1, %r38, 256;
	@%p1 bra 	$L__BB0_1;
	ld.param.u64 	%rd24, [_Z6matmulPfS_S__param_0];
	cvta.to.global.u64 	%rd18, %rd24;
	mov.u32 	%r30, %ctaid.y;
	shl.b32 	%r31, %r30, 5;
	mov.u32 	%r32, %tid.y;
	add.s32 	%r33, %r31, %r32;
	mul.wide.u32 	%rd19, %r33, 8192;
	mov.u32 	%r34, %ctaid.x;
	shl.b32 	%r35, %r34, 5;
	mov.u32 	%r36, %tid.x;
	add.s32 	%r37, %r35, %r36;
	cvt.u64.u32 	%rd20, %r37;
	add.s64 	%rd21, %rd19, %rd20;
	shl.b64 	%rd22, %rd21, 2;
	add.s64 	%rd23, %rd18, %rd22;
	st.global.f32 	[%rd23], %f1;
	ret;

}


// ===== COMPILED SASS (sm_100) =====

	.target	sm_100

	.elftype	@"ET_EXEC"


//--------------------- .note.nv.tkinfo           --------------------------
	.section	.note.nv.tkinfo,"",@"SHT_NOTE"
	.sectionflags	@"SHF_NOTE_NV_TKINFO"
	.tkinfo
        /*0018*/ 	.word	0x00000002
        /*0030*/ 	.string	""
        /*0030*/ 	.string	"ptxas"
        /*0030*/ 	.string	"Cuda compilation tools, release 13.0, V13.0.88"
        /*0030*/ 	.string	"Build cuda_13.0.r13.0/compiler.36424714_0"
        /*0030*/ 	.string	"-arch sm_100 -m 64 "



//--------------------- .note.nv.cuinfo           --------------------------
	.section	.note.nv.cuinfo,"",@"SHT_NOTE"
	.sectionflags	@"SHF_NOTE_NV_CUINFO"
        /*0018*/ 	.short	0x0002
        /*001a*/ 	.short	0x0064
        /*001c*/ 	.short	0x0082
	.zero		2


//--------------------- .nv.info                  --------------------------
	.section	.nv.info,"",@"SHT_CUDA_INFO"
	.align	4


	//----- nvinfo : EIATTR_REGCOUNT
	.align		4
        /*0000*/ 	.byte	0x04, 0x2f
        /*0002*/ 	.short	(.L_1 - .L_0)
	.align		4
.L_0:
        /*0004*/ 	.word	index@(_Z6matmulPfS_S_)
        /*0008*/ 	.word	0x00000020


	//----- nvinfo : EIATTR_FRAME_SIZE
	.align		4
.L_1:
        /*000c*/ 	.byte	0x04, 0x11
        /*000e*/ 	.short	(.L_3 - .L_2)
	.align		4
.L_2:
        /*0010*/ 	.word	index@(_Z6matmulPfS_S_)
        /*0014*/ 	.word	0x00000000


	//----- nvinfo : EIATTR_MIN_STACK_SIZE
	.align		4
.L_3:
        /*0018*/ 	.byte	0x04, 0x12
        /*001a*/ 	.short	(.L_5 - .L_4)
	.align		4
.L_4:
        /*001c*/ 	.word	index@(_Z6matmulPfS_S_)
        /*0020*/ 	.word	0x00000000
.L_5:


//--------------------- .nv.compat                --------------------------
	.section	.nv.compat,"",@"SHT_CUDA_COMPAT_INFO"
	.align	4
        /*0000*/ 	.byte	0x02, 0x09, 0x00, 0x00, 0x02, 0x02, 0x01, 0x00, 0x02, 0x05, 0x05, 0x00, 0x03, 0x07, 0x01, 0x01
        /*0010*/ 	.byte	0x02, 0x03, 0x00, 0x00, 0x02, 0x06, 0x01, 0x00, 0x04, 0x0b, 0x08, 0x00, 0x09, 0x00, 0x00, 0x00
        /*0020*/ 	.byte	0x00, 0x00, 0x00, 0x00


//--------------------- .nv.info._Z6matmulPfS_S_  --------------------------
	.section	.nv.info._Z6matmulPfS_S_,"",@"SHT_CUDA_INFO"
	.sectionflags	@""
	.align	4


	//----- nvinfo : EIATTR_CUDA_API_VERSION
	.align		4
        /*0000*/ 	.byte	0x04, 0x37
        /*0002*/ 	.short	(.L_7 - .L_6)
.L_6:
        /*0004*/ 	.word	0x00000082


	//----- nvinfo : EIATTR_KPARAM_INFO
	.align		4
.L_7:
        /*0008*/ 	.byte	0x04, 0x17
        /*000a*/ 	.short	(.L_9 - .L_8)
.L_8:
        /*000c*/ 	.word	0x00000000
        /*0010*/ 	.short	0x0002
        /*0012*/ 	.short	0x0010
        /*0014*/ 	.byte	0x00, 0xf5, 0x21, 0x00


	//----- nvinfo : EIATTR_KPARAM_INFO
	.align		4
.L_9:
        /*0018*/ 	.byte	0x04, 0x17
        /*001a*/ 	.short	(.L_11 - .L_10)
.L_10:
        /*001c*/ 	.word	0x00000000
        /*0020*/ 	.short	0x0001
        /*0022*/ 	.short	0x0008
        /*0024*/ 	.byte	0x00, 0xf5, 0x21, 0x00


	//----- nvinfo : EIATTR_KPARAM_INFO
	.align		4
.L_11:
        /*0028*/ 	.byte	0x04, 0x17
        /*002a*/ 	.short	(.L_13 - .L_12)
.L_12:
        /*002c*/ 	.word	0x00000000
        /*0030*/ 	.short	0x0000
        /*0032*/ 	.short	0x0000
        /*0034*/ 	.byte	0x00, 0xf5, 0x21, 0x00


	//----- nvinfo : EIATTR_SPARSE_MMA_MASK
	.align		4
.L_13:
        /*0038*/ 	.byte	0x03, 0x50
        /*003a*/ 	.short	0x0000


	//----- nvinfo : EIATTR_MAXREG_COUNT
	.align		4
        /*003c*/ 	.byte	0x03, 0x1b
        /*003e*/ 	.short	0x00ff


	//----- nvinfo : EIATTR_NUM_BARRIERS
	.align		4
        /*0040*/ 	.byte	0x02, 0x4c
        /*0042*/ 	.byte	0x01
	.zero		1


	//----- nvinfo : EIATTR_MERCURY_ISA_VERSION
	.align		4
        /*0044*/ 	.byte	0x03, 0x5f
        /*0046*/ 	.short	0x0101


	//----- nvinfo : EIATTR_VRC_CTA_INIT_COUNT
	.align		4
        /*0048*/ 	.byte	0x02, 0x4a
	.zero		1
	.zero		1


	//----- nvinfo : EIATTR_EXIT_INSTR_OFFSETS
	.align		4
        /*004c*/ 	.byte	0x04, 0x1c
        /*004e*/ 	.short	(.L_15 - .L_14)


	//   ....[0]....
.L_14:
        /*0050*/ 	.word	0x00000830


	//----- nvinfo : EIATTR_CBANK_PARAM_SIZE
	.align		4
.L_15:
        /*0054*/ 	.byte	0x03, 0x19
        /*0056*/ 	.short	0x0018


	//----- nvinfo : EIATTR_PARAM_CBANK
	.align		4
        /*0058*/ 	.byte	0x04, 0x0a
        /*005a*/ 	.short	(.L_17 - .L_16)
	.align		4
.L_16:
        /*005c*/ 	.word	index@(.nv.constant0._Z6matmulPfS_S_)
        /*0060*/ 	.short	0x0380
        /*0062*/ 	.short	0x0018


	//----- nvinfo : EIATTR_SW_WAR
	.align		4
.L_17:
        /*0064*/ 	.byte	0x04, 0x36
        /*0066*/ 	.short	(.L_19 - .L_18)
.L_18:
        /*0068*/ 	.word	0x00000008
.L_19:


//--------------------- .nv.callgraph             --------------------------
	.section	.nv.callgraph,"",@"SHT_CUDA_CALLGRAPH"
	.align	4
	.sectionentsize	8
	.align		4
        /*0000*/ 	.word	0x00000000
	.align		4
        /*0004*/ 	.word	0xffffffff
	.align		4
        /*0008*/ 	.word	0x00000000
	.align		4
        /*000c*/ 	.word	0xfffffffe
	.align		4
        /*0010*/ 	.word	0x00000000
	.align		4
        /*0014*/ 	.word	0xfffffffd
	.align		4
        /*0018*/ 	.word	0x00000000
	.align		4
        /*001c*/ 	.word	0xfffffffc


//--------------------- .text._Z6matmulPfS_S_     --------------------------
	.section	.text._Z6matmulPfS_S_,"ax",@progbits
	.align	128
        .global         _Z6matmulPfS_S_
        .type           _Z6matmulPfS_S_,@function
        .size           _Z6matmulPfS_S_,(.L_x_2 - _Z6matmulPfS_S_)
        .other          _Z6matmulPfS_S_,@"STO_CUDA_ENTRY STV_DEFAULT"
_Z6matmulPfS_S_:
.text._Z6matmulPfS_S_:
[----:B------:R-:W-:Y:S01]  /*0000*/  LDC R1, c[0x0][0x37c] ;  /* 0x0000df00ff017b82 */ /* 0x000fe20000000800 */
[----:B------:R-:W0:Y:S07]  /*0010*/  S2R R8, SR_TID.Y ;  /* 0x0000000000087919 */ /* 0x000e2e0000002200 */
[----:B------:R-:W1:Y:S01]  /*0020*/  S2UR UR6, SR_CgaCtaId ;  /* 0x00000000000679c3 */ /* 0x000e620000008800 */
[----:B------:R-:W-:Y:S01]  /*0030*/  UMOV UR4, 0x400 ;  /* 0x0000040000047882 */ /* 0x000fe20000000000 */
[----:B------:R-:W2:Y:S01]  /*0040*/  LDCU.64 UR10, c[0x0][0x390] ;  /* 0x00007200ff0a77ac */ /* 0x000ea20008000a00 */
[----:B------:R-:W3:Y:S01]  /*0050*/  S2R R13, SR_TID.X ;  /* 0x00000000000d7919 */ /* 0x000ee20000002100 */
[----:B------:R-:W4:Y:S01]  /*0060*/  LDCU.64 UR12, c[0x0][0x388] ;  /* 0x00007100ff0c77ac */ /* 0x000f220008000a00 */
[----:B------:R-:W5:Y:S01]  /*0070*/  S2R R20, SR_CTAID.X ;  /* 0x0000000000147919 */ /* 0x000f620000002500 */
[----:B------:R-:W0:Y:S01]  /*0080*/  LDCU.64 UR8, c[0x0][0x358] ;  /* 0x00006b00ff0877ac */ /* 0x000e220008000a00 */
[----:B------:R-:W2:Y:S01]  /*0090*/  S2R R17, SR_CTAID.Y ;  /* 0x0000000000117919 */ /* 0x000ea20000002600 */
[----:B-1----:R-:W-:-:S06]  /*00a0*/  ULEA UR5, UR6, UR4, 0x18 ;  /* 0x0000000406057291 */ /* 0x002fcc000f8ec0ff */
[----:B0-----:R-:W-:Y:S01]  /*00b0*/  LEA R18, R8, UR5, 0x7 ;  /* 0x0000000508127c11 */ /* 0x001fe2000f8e38ff */
[----:B------:R-:W-:Y:S02]  /*00c0*/  UIADD3 UR5, UPT, UPT, UR4, 0x1000, URZ ;  /* 0x0000100004057890 */ /* 0x000fe4000fffe0ff */
[----:B------:R-:W-:Y:S01]  /*00d0*/  UIADD3 UR4, UPT, UPT, UR4, 0x2000, URZ ;  /* 0x0000200004047890 */ /* 0x000fe2000fffe0ff */
[C---:B---3--:R-:W-:Y:S01]  /*00e0*/  LEA R18, R13.reuse, R18, 0x2 ;  /* 0x000000120d127211 */ /* 0x048fe200078e10ff */
[----:B------:R-:W-:Y:S01]  /*00f0*/  IMAD.WIDE.U32 R6, R13, 0x4, RZ ;  /* 0x000000040d067825 */ /* 0x000fe200078e00ff */
[----:B------:R-:W-:Y:S01]  /*0100*/  ULEA UR5, UR6, UR5, 0x18 ;  /* 0x0000000506057291 */ /* 0x000fe2000f8ec0ff */
[----:B-----5:R-:W-:Y:S02]  /*0110*/  LEA R20, R20, R13, 0x5 ;  /* 0x0000000d14147211 */ /* 0x020fe400078e28ff */
[----:B------:R0:W-:Y:S01]  /*0120*/  STS [R18], RZ ;  /* 0x000000ff12007388 */ /* 0x0001e20000000800 */
[----:B------:R-:W-:Y:S01]  /*0130*/  ULEA UR4, UR6, UR4, 0x18 ;  /* 0x0000000406047291 */ /* 0x000fe2000f8ec0ff */
[----:B--2---:R-:W-:Y:S01]  /*0140*/  LEA R17, R17, R8, 0x5 ;  /* 0x0000000811117211 */ /* 0x004fe200078e28ff */
[----:B------:R-:W-:Y:S01]  /*0150*/  IMAD.WIDE.U32 R2, R20, 0x4, RZ ;  /* 0x0000000414027825 */ /* 0x000fe200078e00ff */
[----:B------:R-:W-:-:S03]  /*0160*/  LEA R16, R8, UR5, 0x7 ;  /* 0x0000000508107c11 */ /* 0x000fc6000f8e38ff */
[----:B------:R-:W-:Y:S01]  /*0170*/  LEA R11, R13, UR4, 0x2 ;  /* 0x000000040d0b7c11 */ /* 0x000fe2000f8e10ff */
[----:B------:R-:W-:Y:S01]  /*0180*/  IMAD.WIDE.U32 R4, R17, 0x8000, RZ ;  /* 0x0000800011047825 */ /* 0x000fe200078e00ff */
[----:B------:R-:W-:Y:S01]  /*0190*/  LEA R10, R13, R16, 0x2 ;  /* 0x000000100d0a7211 */ /* 0x000fe200078e10ff */
[----:B------:R-:W-:Y:S02]  /*01a0*/  UMOV UR4, URZ ;  /* 0x000000ff00047c82 */ /* 0x000fe40008000000 */
[----:B------:R-:W-:Y:S01]  /*01b0*/  IMAD.WIDE.U32 R2, R8, 0x8000, R2 ;  /* 0x0000800008027825 */ /* 0x000fe200078e0002 */
[----:B------:R-:W-:Y:S02]  /*01c0*/  LOP3.LUT R0, R4, R6, RZ, 0xfc, !PT ;  /* 0x0000000604007212 */ /* 0x000fe400078efcff */
[----:B------:R-:W-:Y:S02]  /*01d0*/  LOP3.LUT R4, R5, R7, RZ, 0xfc, !PT ;  /* 0x0000000705047212 */ /* 0x000fe400078efcff */
[----:B------:R-:W-:-:S02]  /*01e0*/  IADD3 R2, P0, PT, R2, UR10, RZ ;  /* 0x0000000a02027c10 */ /* 0x000fc4000ff1e0ff */
[----:B----4-:R-:W-:Y:S02]  /*01f0*/  IADD3 R0, P1, PT, R0, UR12, RZ ;  /* 0x0000000c00007c10 */ /* 0x010fe4000ff3e0ff */
[----:B------:R-:W-:Y:S02]  /*0200*/  IADD3.X R3, PT, PT, R3, UR11, RZ, P0, !PT ;  /* 0x0000000b03037c10 */ /* 0x000fe400087fe4ff */
[----:B0-----:R-:W-:-:S09]  /*0210*/  IADD3.X R9, PT, PT, R4, UR13, RZ, P1, !PT ;  /* 0x0000000d04097c10 */ /* 0x001fd20008ffe4ff */
.L_x_0:
[----:B------:R-:W-:Y:S01]  /*0220*/  MOV R12, R0 ;  /* 0x00000000000c7202 */ /* 0x000fe20000000f00 */
[----:B------:R-:W2:Y:S01]  /*0230*/  LDG.E R22, desc[UR8][R2.64] ;  /* 0x0000000802167981 */ /* 0x000ea2000c1e1900 */
[----:B------:R-:W-:-:S05]  /*0240*/  MOV R13, R9 ;  /* 0x00000009000d7202 */ /* 0x000fca0000000f00 */
[----:B------:R-:W3:Y:S01]  /*0250*/  LDG.E R23, desc[UR8][R12.64] ;  /* 0x000000080c177981 */ /* 0x000ee2000c1e1900 */
[----:B------:R-:W-:-:S03]  /*0260*/  LEA R27, R8, R11, 0x7 ;  /* 0x0000000b081b7211 */ /* 0x000fc600078e38ff */
[----:B---3--:R-:W-:Y:S04]  /*0270*/  STS [R10], R23 ;  /* 0x000000170a007388 */ /* 0x008fe80000000800 */
[----:B--2---:R-:W-:Y:S01]  /*0280*/  STS [R27], R22 ;  /* 0x000000161b007388 */ /* 0x004fe20000000800 */
[----:B------:R-:W-:Y:S06]  /*0290*/  BAR.SYNC.DEFER_BLOCKING 0x0 ;  /* 0x0000000000007b1d */ /* 0x000fec0000010000 */
[----:B------:R-:W-:Y:S04]  /*02a0*/  LDS R29, [R11] ;  /* 0x000000000b1d7984 */ /* 0x000fe80000000800 */
[----:B0-----:R-:W0:Y:S04]  /*02b0*/  LDS.128 R4, [R16] ;  /* 0x0000000010047984 */ /* 0x001e280000000c00 */
[----:B------:R-:W1:Y:S04]  /*02c0*/  LDS R28, [R11+0x80] ;  /* 0x000080000b1c7984 */ /* 0x000e680000000800 */
[----:B------:R-:W2:Y:S04]  /*02d0*/  LDS R19, [R11+0x100] ;  /* 0x000100000b137984 */ /* 0x000ea80000000800 */
[----:B------:R-:W3:Y:S04]  /*02e0*/  LDS R24, [R11+0x180] ;  /* 0x000180000b187984 */ /* 0x000ee80000000800 */
[----:B------:R-:W-:Y:S04]  /*02f0*/  LDS R25, [R11+0x200] ;  /* 0x000200000b197984 */ /* 0x000fe80000000800 */
[----:B------:R-:W4:Y:S04]  /*0300*/  LDS.128 R12, [R16+0x10] ;  /* 0x00001000100c7984 */ /* 0x000f280000000c00 */
[----:B------:R-:W5:Y:S04]  /*0310*/  LDS R26, [R11+0x280] ;  /* 0x000280000b1a7984 */ /* 0x000f680000000800 */
[----:B------:R-:W5:Y:S04]  /*0320*/  LDS R23, [R11+0x300] ;  /* 0x000300000b177984 */ /* 0x000f680000000800 */
[----:B------:R-:W5:Y:S01]  /*0330*/  LDS R22, [R11+0x380] ;  /* 0x000380000b167984 */ /* 0x000f620000000800 */
[----:B0-----:R-:W-:-:S04]  /*0340*/  FFMA R29, R4, R29, RZ ;  /* 0x0000001d041d7223 */ /* 0x001fc800000000ff */
[----:B-1----:R-:W-:-:S04]  /*0350*/  FFMA R28, R28, R5, R29 ;  /* 0x000000051c1c7223 */ /* 0x002fc8000000001d */
[----:B--2---:R-:W-:Y:S02]  /*0360*/  FFMA R19, R19, R6, R28 ;  /* 0x0000000613137223 */ /* 0x004fe4000000001c */
[----:B------:R-:W-:Y:S02]  /*0370*/  LDS R28, [R11+0x780] ;  /* 0x000780000b1c7984 */ /* 0x000fe40000000800 */
[----:B---3--:R-:W-:Y:S02]  /*0380*/  FFMA R27, R24, R7, R19 ;  /* 0x00000007181b7223 */ /* 0x008fe40000000013 */
[----:B------:R-:W-:Y:S04]  /*0390*/  LDS R19, [R11+0x400] ;  /* 0x000400000b137984 */ /* 0x000fe80000000800 */
[----:B------:R-:W0:Y:S04]  /*03a0*/  LDS.128 R4, [R16+0x20] ;  /* 0x0000200010047984 */ /* 0x000e280000000c00 */
[----:B------:R-:W1:Y:S01]  /*03b0*/  LDS R24, [R11+0x480] ;  /* 0x000480000b187984 */ /* 0x000e620000000800 */
[----:B----4-:R-:W-:-:S03]  /*03c0*/  FFMA R27, R12, R25, R27 ;  /* 0x000000190c1b7223 */ /* 0x010fc6000000001b */
[----:B------:R-:W2:Y:S01]  /*03d0*/  LDS R25, [R11+0x500] ;  /* 0x000500000b197984 */ /* 0x000ea20000000800 */
[----:B-----5:R-:W-:-:S03]  /*03e0*/  FFMA R12, R26, R13, R27 ;  /* 0x0000000d1a0c7223 */ /* 0x020fc6000000001b */
[----:B------:R-:W3:Y:S01]  /*03f0*/  LDS R26, [R11+0x580] ;  /* 0x000580000b1a7984 */ /* 0x000ee20000000800 */
[----:B------:R-:W-:-:S04]  /*0400*/  FFMA R23, R23, R14, R12 ;  /* 0x0000000e17177223 */ /* 0x000fc8000000000c */
[----:B------:R-:W-:Y:S02]  /*0410*/  FFMA R27, R22, R15, R23 ;  /* 0x0000000f161b7223 */ /* 0x000fe40000000017 */
[----:B------:R-:W-:Y:S04]  /*0420*/  LDS R23, [R11+0x600] ;  /* 0x000600000b177984 */ /* 0x000fe80000000800 */
[----:B------:R-:W4:Y:S04]  /*0430*/  LDS.128 R12, [R16+0x30] ;  /* 0x00003000100c7984 */ /* 0x000f280000000c00 */
[----:B------:R-:W5:Y:S01]  /*0440*/  LDS R22, [R11+0x680] ;  /* 0x000680000b167984 */ /* 0x000f620000000800 */
[----:B0-----:R-:W-:-:S03]  /*0450*/  FFMA R27, R4, R19, R27 ;  /* 0x00000013041b7223 */ /* 0x001fc6000000001b */
[----:B------:R-:W0:Y:S01]  /*0460*/  LDS R19, [R11+0x700] ;  /* 0x000700000b137984 */ /* 0x000e220000000800 */
[----:B-1----:R-:W-:-:S04]  /*0470*/  FFMA R24, R24, R5, R27 ;  /* 0x0000000518187223 */ /* 0x002fc8000000001b */
[----:B--2---:R-:W-:Y:S02]  /*0480*/  FFMA R25, R25, R6, R24 ;  /* 0x0000000619197223 */ /* 0x004fe40000000018 */
[----:B------:R-:W-:Y:S02]  /*0490*/  LDS R24, [R11+0x980] ;  /* 0x000980000b187984 */ /* 0x000fe40000000800 */
[----:B---3--:R-:W-:Y:S02]  /*04a0*/  FFMA R27, R26, R7, R25 ;  /* 0x000000071a1b7223 */ /* 0x008fe40000000019 */
[----:B------:R-:W-:Y:S04]  /*04b0*/  LDS R25, [R11+0x800] ;  /* 0x000800000b197984 */ /* 0x000fe80000000800 */
[----:B------:R-:W1:Y:S04]  /*04c0*/  LDS.128 R4, [R16+0x40] ;  /* 0x0000400010047984 */ /* 0x000e680000000c00 */
[----:B------:R-:W2:Y:S01]  /*04d0*/  LDS R26, [R11+0x880] ;  /* 0x000880000b1a7984 */ /* 0x000ea20000000800 */
[----:B----4-:R-:W-:-:S03]  /*04e0*/  FFMA R27, R12, R23, R27 ;  /* 0x000000170c1b7223 */ /* 0x010fc6000000001b */
[----:B------:R-:W3:Y:S01]  /*04f0*/  LDS R23, [R11+0x900] ;  /* 0x000900000b177984 */ /* 0x000ee20000000800 */
[----:B-----5:R-:W-:-:S04]  /*0500*/  FFMA R22, R22, R13, R27 ;  /* 0x0000000d16167223 */ /* 0x020fc8000000001b */
[----:B0-----:R-:W-:Y:S02]  /*0510*/  FFMA R19, R19, R14, R22 ;  /* 0x0000000e13137223 */ /* 0x001fe40000000016 */
[----:B------:R-:W-:Y:S02]  /*0520*/  LDS R22, [R11+0xa80] ;  /* 0x000a80000b167984 */ /* 0x000fe40000000800 */
[----:B------:R-:W-:Y:S02]  /*0530*/  FFMA R27, R28, R15, R19 ;  /* 0x0000000f1c1b7223 */ /* 0x000fe40000000013 */
[----:B------:R-:W-:Y:S04]  /*0540*/  LDS R19, [R11+0xa00] ;  /* 0x000a00000b137984 */ /* 0x000fe80000000800 */
[----:B------:R-:W0:Y:S01]  /*0550*/  LDS.128 R12, [R16+0x50] ;  /* 0x00005000100c7984 */ /* 0x000e220000000c00 */
[----:B-1----:R-:W-:-:S03]  /*0560*/  FFMA R27, R4, R25, R27 ;  /* 0x00000019041b7223 */ /* 0x002fc6000000001b */
[----:B------:R-:W1:Y:S01]  /*0570*/  LDS R25, [R11+0xb00] ;  /* 0x000b00000b197984 */ /* 0x000e620000000800 */
[----:B--2---:R-:W-:-:S03]  /*0580*/  FFMA R4, R26, R5, R27 ;  /* 0x000000051a047223 */ /* 0x004fc6000000001b */
[----:B------:R-:W2:Y:S01]  /*0590*/  LDS R26, [R11+0xb80] ;  /* 0x000b80000b1a7984 */ /* 0x000ea20000000800 */
[----:B---3--:R-:W-:-:S04]  /*05a0*/  FFMA R23, R23, R6, R4 ;  /* 0x0000000617177223 */ /* 0x008fc80000000004 */
[----:B------:R-:W-:Y:S02]  /*05b0*/  FFMA R27, R24, R7, R23 ;  /* 0x00000007181b7223 */ /* 0x000fe40000000017 */
[----:B------:R-:W-:Y:S04]  /*05c0*/  LDS R23, [R11+0xc00] ;  /* 0x000c00000b177984 */ /* 0x000fe80000000800 */
[----:B------:R-:W3:Y:S04]  /*05d0*/  LDS.128 R4, [R16+0x60] ;  /* 0x0000600010047984 */ /* 0x000ee80000000c00 */
[----:B------:R-:W4:Y:S01]  /*05e0*/  LDS R24, [R11+0xc80] ;  /* 0x000c80000b187984 */ /* 0x000f220000000800 */
[----:B0-----:R-:W-:-:S04]  /*05f0*/  FFMA R19, R12, R19, R27 ;  /* 0x000000130c137223 */ /* 0x001fc8000000001b */
[----:B------:R-:W-:Y:S02]  /*0600*/  FFMA R22, R22, R13, R19 ;  /* 0x0000000d16167223 */ /* 0x000fe40000000013 */
[----:B------:R-:W0:Y:S02]  /*0610*/  LDS R19, [R11+0xd00] ;  /* 0x000d00000b137984 */ /* 0x000e240000000800 */
[----:B-1----:R-:W-:Y:S02]  /*0620*/  FFMA R25, R25, R14, R22 ;  /* 0x0000000e19197223 */ /* 0x002fe40000000016 */
[----:B------:R-:W1:Y:S02]  /*0630*/  LDS R22, [R11+0xd80] ;  /* 0x000d80000b167984 */ /* 0x000e640000000800 */
[----:B--2---:R-:W-:Y:S02]  /*0640*/  FFMA R27, R26, R15, R25 ;  /* 0x0000000f1a1b7223 */ /* 0x004fe40000000019 */
[----:B------:R-:W-:Y:S04]  /*0650*/  LDS R25, [R11+0xe00] ;  /* 0x000e00000b197984 */ /* 0x000fe80000000800 */
[----:B------:R-:W2:Y:S04]  /*0660*/  LDS.128 R12, [R16+0x70] ;  /* 0x00007000100c7984 */ /* 0x000ea80000000c00 */
[----:B------:R-:W5:Y:S01]  /*0670*/  LDS R26, [R11+0xe80] ;  /* 0x000e80000b1a7984 */ /* 0x000f620000000800 */
[----:B---3--:R-:W-:-:S03]  /*0680*/  FFMA R27, R4, R23, R27 ;  /* 0x00000017041b7223 */ /* 0x008fc6000000001b */
[----:B------:R-:W3:Y:S01]  /*0690*/  LDS R23, [R11+0xf00] ;  /* 0x000f00000b177984 */ /* 0x000ee20000000800 */
[----:B----4-:R-:W-:-:S03]  /*06a0*/  FFMA R28, R24, R5, R27 ;  /* 0x00000005181c7223 */ /* 0x010fc6000000001b */
[----:B------:R-:W4:Y:S01]  /*06b0*/  LDS R24, [R11+0xf80] ;  /* 0x000f80000b187984 */ /* 0x000f220000000800 */
[----:B------:R-:W-:Y:S06]  /*06c0*/  BAR.SYNC.DEFER_BLOCKING 0x0 ;  /* 0x0000000000007b1d */ /* 0x000fec0000010000 */
[----:B------:R-:W4:Y:S01]  /*06d0*/  LDS R4, [R18] ;  /* 0x0000000012047984 */ /* 0x000f220000000800 */
[----:B0-----:R-:W-:-:S04]  /*06e0*/  FFMA R19, R19, R6, R28 ;  /* 0x0000000613137223 */ /* 0x001fc8000000001c */
[----:B-1----:R-:W-:-:S04]  /*06f0*/  FFMA R7, R22, R7, R19 ;  /* 0x0000000716077223 */ /* 0x002fc80000000013 */
[----:B--2---:R-:W-:-:S04]  /*0700*/  FFMA R7, R12, R25, R7 ;  /* 0x000000190c077223 */ /* 0x004fc80000000007 */
[----:B-----5:R-:W-:-:S04]  /*0710*/  FFMA R26, R26, R13, R7 ;  /* 0x0000000d1a1a7223 */ /* 0x020fc80000000007 */
[----:B---3--:R-:W-:-:S04]  /*0720*/  FFMA R23, R23, R14, R26 ;  /* 0x0000000e17177223 */ /* 0x008fc8000000001a */
[----:B----4-:R-:W-:Y:S01]  /*0730*/  FFMA R15, R24, R15, R23 ;  /* 0x0000000f180f7223 */ /* 0x010fe20000000017 */
[----:B------:R-:W-:-:S04]  /*0740*/  UIADD3 UR4, UPT, UPT, UR4, 0x1, URZ ;  /* 0x0000000104047890 */ /* 0x000fc8000fffe0ff */
[----:B------:R-:W-:Y:S01]  /*0750*/  UISETP.NE.AND UP0, UPT, UR4, 0x100, UPT ;  /* 0x000001000400788c */ /* 0x000fe2000bf05270 */
[----:B------:R-:W-:-:S05]  /*0760*/  FADD R15, R15, R4 ;  /* 0x000000040f0f7221 */ /* 0x000fca0000000000 */
[----:B------:R0:W-:Y:S01]  /*0770*/  STS [R18], R15 ;  /* 0x0000000f12007388 */ /* 0x0001e20000000800 */
[----:B------:R-:W-:Y:S02]  /*0780*/  IADD3 R2, P0, PT, R2, 0x100000, RZ ;  /* 0x0010000002027810 */ /* 0x000fe40007f1e0ff */
[----:B------:R-:W-:Y:S02]  /*0790*/  IADD3 R0, P1, PT, R0, 0x80, RZ ;  /* 0x0000008000007810 */ /* 0x000fe40007f3e0ff */
[----:B------:R-:W-:Y:S02]  /*07a0*/  IADD3.X R3, PT, PT, RZ, R3, RZ, P0, !PT ;  /* 0x00000003ff037210 */ /* 0x000fe400007fe4ff */
[----:B------:R-:W-:Y:S01]  /*07b0*/  IADD3.X R9, PT, PT, RZ, R9, RZ, P1, !PT ;  /* 0x00000009ff097210 */ /* 0x000fe20000ffe4ff */
[----:B------:R-:W-:Y:S08]  /*07c0*/  BRA.U UP0, `(.L_x_0) ;  /* 0xfffffff900947547 */ /* 0x000ff0000b83ffff */
[----:B------:R-:W1:Y:S01]  /*07d0*/  LDCU.64 UR4, c[0x0][0x380] ;  /* 0x00007000ff0477ac */ /* 0x000e620008000a00 */
[----:B------:R-:W-:-:S03]  /*07e0*/  HFMA2 R21, -RZ, RZ, 0, 0 ;  /* 0x00000000ff157431 */ /* 0x000fc600000001ff */
[----:B------:R-:W-:-:S03]  /*07f0*/  IMAD.WIDE.U32 R20, R17, 0x2000, R20 ;  /* 0x0000200011147825 */ /* 0x000fc600078e0014 */
[----:B-1----:R-:W-:-:S04]  /*0800*/  LEA R2, P0, R20, UR4, 0x2 ;  /* 0x0000000414027c11 */ /* 0x002fc8000f8010ff */
[----:B------:R-:W-:-:S05]  /*0810*/  LEA.HI.X R3, R20, UR5, R21, 0x2, P0 ;  /* 0x0000000514037c11 */ /* 0x000fca00080f1415 */
[----:B------:R-:W-:Y:S01]  /*0820*/  STG.E desc[UR8][R2.64], R15 ;  /* 0x0000000f02007986 */ /* 0x000fe2000c101908 */
[----:B------:R-:W-:Y:S05]  /*0830*/  EXIT ;  /* 0x000000000000794d */ /* 0x000fea0003800000 */
.L_x_1:
[----:B------:R-:W-:-:S00]  /*0840*/  BRA `(.L_x_1) ;  /* 0xfffffffc00fc7947 */ /* 0x000fc0000383ffff */
[----:B------:R-:W-:-:S00]  /*0850*/  NOP ;  /* 0x0000000000007918 */ /* 0x000fc00000000000 */
        /* <DEDUP_REMOVED lines=10> */
.L_x_2:


//--------------------- .nv.shared._Z6matmulPfS_S_ --------------------------
	.section	.nv.shared._Z6matmulPfS_S_,"aw",@nobits
	.sectionflags	@""
	.align	4
.nv.shared._Z6matmulPfS_S_:
	.zero		13312


//--------------------- .nv.shared.reserved.0     --------------------------
	.section	.nv.shared.reserved.0,"aw",@nobits
	.weak		__nv_reservedSMEM_offset_0_alias
	.size		__nv_reservedSMEM_offset_0_alias, 0, 64
	.other		__nv_reservedSMEM_offset_0_alias,@"STO_CUDA_RESERVED_SHARED STV_DEFAULT"
__nv_reservedSMEM_offset_0_alias:
	.zero		0
	.zero		64


//--------------------- .nv.constant0._Z6matmulPfS_S_ --------------------------
	.section	.nv.constant0._Z6matmulPfS_S_,"a",@progbits
	.sectionflags	@""
	.align	4
.nv.constant0._Z6matmulPfS_S_:
	.zero		920


//--------------------- SYMBOLS --------------------------

	.type		.nv.reservedSmem.offset0,@object
	.size		.nv.reservedSmem.offset0,0x4
	.type		.nv.reservedSmem.cap,@object
	.size		.nv.reservedSmem.cap,0x4
